//
// Generated by NVIDIA NVVM Compiler
//
// Compiler Build ID: CL-36424714
// Cuda compilation tools, release 13.0, V13.0.88
// Based on NVVM 20.0.0
//

.version 9.0
.target sm_100
.address_size 64

	// .globl	_Z10sum_sharedPilS_
// _ZZ10sum_sharedPilS_E3buf has been demoted

.visible .entry _Z10sum_sharedPilS_(
	.param .u64 .ptr .align 1 _Z10sum_sharedPilS__param_0,
	.param .u64 _Z10sum_sharedPilS__param_1,
	.param .u64 .ptr .align 1 _Z10sum_sharedPilS__param_2
)
{
	.reg .pred 	%p<28>;
	.reg .b32 	%r<103>;
	.reg .b64 	%rd<36>;
	// demoted variable
	.shared .align 4 .b8 _ZZ10sum_sharedPilS_E3buf[2048];
	ld.param.u64 	%rd11, [_Z10sum_sharedPilS__param_0];
	ld.param.u64 	%rd8, [_Z10sum_sharedPilS__param_1];
	ld.param.u64 	%rd9, [_Z10sum_sharedPilS__param_2];
	cvta.to.global.u64 	%rd12, %rd11;
	mov.u32 	%r1, %ctaid.x;
	mul.wide.u32 	%rd13, %r1, 512;
	mov.u32 	%r2, %tid.x;
	or.b64  	%rd34, %rd13, 7;
	mul.wide.u32 	%rd14, %r1, 2048;
	add.s64 	%rd15, %rd14, %rd12;
	add.s64 	%rd2, %rd15, 32;
	mov.u32 	%r39, _ZZ10sum_sharedPilS_E3buf;
	add.s32 	%r86, %r39, 32;
	mov.b64 	%rd35, 0;
$L__BB0_1:
	add.s64 	%rd16, %rd34, -7;
	setp.ge.u64 	%p1, %rd16, %rd8;
	add.s64 	%rd5, %rd2, %rd35;
	mov.b32 	%r87, 0;
	@%p1 bra 	$L__BB0_3;
	ld.global.u32 	%r87, [%rd5+-32];
$L__BB0_3:
	st.shared.u32 	[%r86+-32], %r87;
	add.s64 	%rd17, %rd34, -6;
	setp.ge.u64 	%p2, %rd17, %rd8;
	mov.b32 	%r88, 0;
	@%p2 bra 	$L__BB0_5;
	ld.global.u32 	%r88, [%rd5+-28];
$L__BB0_5:
	st.shared.u32 	[%r86+-28], %r88;
	add.s64 	%rd18, %rd34, -5;
	setp.ge.u64 	%p3, %rd18, %rd8;
	mov.b32 	%r89, 0;
	@%p3 bra 	$L__BB0_7;
	ld.global.u32 	%r89, [%rd5+-24];
$L__BB0_7:
	st.shared.u32 	[%r86+-24], %r89;
	add.s64 	%rd19, %rd34, -4;
	setp.ge.u64 	%p4, %rd19, %rd8;
	mov.b32 	%r90, 0;
	@%p4 bra 	$L__BB0_9;
	ld.global.u32 	%r90, [%rd5+-20];
$L__BB0_9:
	st.shared.u32 	[%r86+-20], %r90;
	add.s64 	%rd20, %rd34, -3;
	setp.ge.u64 	%p5, %rd20, %rd8;
	mov.b32 	%r91, 0;
	@%p5 bra 	$L__BB0_11;
	ld.global.u32 	%r91, [%rd5+-16];
$L__BB0_11:
	st.shared.u32 	[%r86+-16], %r91;
	add.s64 	%rd21, %rd34, -2;
	setp.ge.u64 	%p6, %rd21, %rd8;
	mov.b32 	%r92, 0;
	@%p6 bra 	$L__BB0_13;
	ld.global.u32 	%r92, [%rd5+-12];
$L__BB0_13:
	st.shared.u32 	[%r86+-12], %r92;
	add.s64 	%rd22, %rd34, -1;
	setp.ge.u64 	%p7, %rd22, %rd8;
	mov.b32 	%r93, 0;
	@%p7 bra 	$L__BB0_15;
	ld.global.u32 	%r93, [%rd5+-8];
$L__BB0_15:
	st.shared.u32 	[%r86+-8], %r93;
	setp.ge.u64 	%p8, %rd34, %rd8;
	mov.b32 	%r94, 0;
	@%p8 bra 	$L__BB0_17;
	ld.global.u32 	%r94, [%rd5+-4];
$L__BB0_17:
	st.shared.u32 	[%r86+-4], %r94;
	add.s64 	%rd23, %rd34, 1;
	setp.ge.u64 	%p9, %rd23, %rd8;
	mov.b32 	%r95, 0;
	@%p9 bra 	$L__BB0_19;
	ld.global.u32 	%r95, [%rd5];
$L__BB0_19:
	st.shared.u32 	[%r86], %r95;
	add.s64 	%rd24, %rd34, 2;
	setp.ge.u64 	%p10, %rd24, %rd8;
	mov.b32 	%r96, 0;
	@%p10 bra 	$L__BB0_21;
	ld.global.u32 	%r96, [%rd5+4];
$L__BB0_21:
	st.shared.u32 	[%r86+4], %r96;
	add.s64 	%rd25, %rd34, 3;
	setp.ge.u64 	%p11, %rd25, %rd8;
	mov.b32 	%r97, 0;
	@%p11 bra 	$L__BB0_23;
	ld.global.u32 	%r97, [%rd5+8];
$L__BB0_23:
	st.shared.u32 	[%r86+8], %r97;
	add.s64 	%rd26, %rd34, 4;
	setp.ge.u64 	%p12, %rd26, %rd8;
	mov.b32 	%r98, 0;
	@%p12 bra 	$L__BB0_25;
	ld.global.u32 	%r98, [%rd5+12];
$L__BB0_25:
	st.shared.u32 	[%r86+12], %r98;
	add.s64 	%rd27, %rd34, 5;
	setp.ge.u64 	%p13, %rd27, %rd8;
	mov.b32 	%r99, 0;
	@%p13 bra 	$L__BB0_27;
	ld.global.u32 	%r99, [%rd5+16];
$L__BB0_27:
	st.shared.u32 	[%r86+16], %r99;
	add.s64 	%rd28, %rd34, 6;
	setp.ge.u64 	%p14, %rd28, %rd8;
	mov.b32 	%r100, 0;
	@%p14 bra 	$L__BB0_29;
	ld.global.u32 	%r100, [%rd5+20];
$L__BB0_29:
	st.shared.u32 	[%r86+20], %r100;
	add.s64 	%rd29, %rd34, 7;
	setp.ge.u64 	%p15, %rd29, %rd8;
	mov.b32 	%r101, 0;
	@%p15 bra 	$L__BB0_31;
	ld.global.u32 	%r101, [%rd5+24];
$L__BB0_31:
	st.shared.u32 	[%r86+24], %r101;
	add.s64 	%rd30, %rd34, 8;
	setp.ge.u64 	%p16, %rd30, %rd8;
	mov.b32 	%r102, 0;
	@%p16 bra 	$L__BB0_33;
	ld.global.u32 	%r102, [%rd5+28];
$L__BB0_33:
	st.shared.u32 	[%r86+28], %r102;
	add.s64 	%rd35, %rd35, 64;
	add.s64 	%rd34, %rd34, 16;
	add.s32 	%r86, %r86, 64;
	setp.ne.s64 	%p17, %rd35, 2048;
	@%p17 bra 	$L__BB0_1;
	bar.sync 	0;
	shl.b32 	%r56, %r2, 2;
	add.s32 	%r37, %r39, %r56;
	setp.gt.u32 	%p18, %r2, 255;
	@%p18 bra 	$L__BB0_36;
	ld.shared.u32 	%r58, [%r37+1024];
	ld.shared.u32 	%r59, [%r37];
	add.s32 	%r60, %r59, %r58;
	st.shared.u32 	[%r37], %r60;
$L__BB0_36:
	bar.sync 	0;
	setp.gt.u32 	%p19, %r2, 127;
	@%p19 bra 	$L__BB0_38;
	ld.shared.u32 	%r61, [%r37+512];
	ld.shared.u32 	%r62, [%r37];
	add.s32 	%r63, %r62, %r61;
	st.shared.u32 	[%r37], %r63;
$L__BB0_38:
	bar.sync 	0;
	setp.gt.u32 	%p20, %r2, 63;
	@%p20 bra 	$L__BB0_40;
	ld.shared.u32 	%r64, [%r37+256];
	ld.shared.u32 	%r65, [%r37];
	add.s32 	%r66, %r65, %r64;
	st.shared.u32 	[%r37], %r66;
$L__BB0_40:
	bar.sync 	0;
	setp.gt.u32 	%p21, %r2, 31;
	@%p21 bra 	$L__BB0_42;
	ld.shared.u32 	%r67, [%r37+128];
	ld.shared.u32 	%r68, [%r37];
	add.s32 	%r69, %r68, %r67;
	st.shared.u32 	[%r37], %r69;
$L__BB0_42:
	bar.sync 	0;
	setp.gt.u32 	%p22, %r2, 15;
	@%p22 bra 	$L__BB0_44;
	ld.shared.u32 	%r70, [%r37+64];
	ld.shared.u32 	%r71, [%r37];
	add.s32 	%r72, %r71, %r70;
	st.shared.u32 	[%r37], %r72;
$L__BB0_44:
	bar.sync 	0;
	setp.gt.u32 	%p23, %r2, 7;
	@%p23 bra 	$L__BB0_46;
	ld.shared.u32 	%r73, [%r37+32];
	ld.shared.u32 	%r74, [%r37];
	add.s32 	%r75, %r74, %r73;
	st.shared.u32 	[%r37], %r75;
$L__BB0_46:
	bar.sync 	0;
	setp.gt.u32 	%p24, %r2, 3;
	@%p24 bra 	$L__BB0_48;
	ld.shared.u32 	%r76, [%r37+16];
	ld.shared.u32 	%r77, [%r37];
	add.s32 	%r78, %r77, %r76;
	st.shared.u32 	[%r37], %r78;
$L__BB0_48:
	bar.sync 	0;
	setp.gt.u32 	%p25, %r2, 1;
	@%p25 bra 	$L__BB0_50;
	ld.shared.u32 	%r79, [%r37+8];
	ld.shared.u32 	%r80, [%r37];
	add.s32 	%r81, %r80, %r79;
	st.shared.u32 	[%r37], %r81;
$L__BB0_50:
	bar.sync 	0;
	setp.ne.s32 	%p26, %r2, 0;
	@%p26 bra 	$L__BB0_52;
	ld.shared.u32 	%r82, [_ZZ10sum_sharedPilS_E3buf+4];
	ld.shared.u32 	%r83, [%r37];
	add.s32 	%r84, %r83, %r82;
	st.shared.u32 	[%r37], %r84;
$L__BB0_52:
	setp.ne.s32 	%p27, %r2, 0;
	bar.sync 	0;
	@%p27 bra 	$L__BB0_54;
	ld.shared.u32 	%r85, [_ZZ10sum_sharedPilS_E3buf];
	cvta.to.global.u64 	%rd31, %rd9;
	mul.wide.u32 	%rd32, %r1, 4;
	add.s64 	%rd33, %rd31, %rd32;
	st.global.u32 	[%rd33], %r85;
$L__BB0_54:
	ret;

}


// ===== COMPILED SASS (sm_100) =====

	.target	sm_100

	.elftype	@"ET_EXEC"


//--------------------- .note.nv.tkinfo           --------------------------
	.section	.note.nv.tkinfo,"",@"SHT_NOTE"
	.sectionflags	@"SHF_NOTE_NV_TKINFO"
	.tkinfo
        /*0018*/ 	.word	0x00000002
        /*0030*/ 	.string	""
        /*0030*/ 	.string	"ptxas"
        /*0030*/ 	.string	"Cuda compilation tools, release 13.0, V13.0.88"
        /*0030*/ 	.string	"Build cuda_13.0.r13.0/compiler.36424714_0"
        /*0030*/ 	.string	"-arch sm_100 -m 64 "



//--------------------- .note.nv.cuinfo           --------------------------
	.section	.note.nv.cuinfo,"",@"SHT_NOTE"
	.sectionflags	@"SHF_NOTE_NV_CUINFO"
        /*0018*/ 	.short	0x0002
        /*001a*/ 	.short	0x0064
        /*001c*/ 	.short	0x0082
	.zero		2


//--------------------- .nv.info                  --------------------------
	.section	.nv.info,"",@"SHT_CUDA_INFO"
	.align	4


	//----- nvinfo : EIATTR_REGCOUNT
	.align		4
        /*0000*/ 	.byte	0x04, 0x2f
        /*0002*/ 	.short	(.L_1 - .L_0)
	.align		4
.L_0:
        /*0004*/ 	.word	index@(_Z10sum_sharedPilS_)
        /*0008*/ 	.word	0x0000001c


	//----- nvinfo : EIATTR_FRAME_SIZE
	.align		4
.L_1:
        /*000c*/ 	.byte	0x04, 0x11
        /*000e*/ 	.short	(.L_3 - .L_2)
	.align		4
.L_2:
        /*0010*/ 	.word	index@(_Z10sum_sharedPilS_)
        /*0014*/ 	.word	0x00000000


	//----- nvinfo : EIATTR_MIN_STACK_SIZE
	.align		4
.L_3:
        /*0018*/ 	.byte	0x04, 0x12
        /*001a*/ 	.short	(.L_5 - .L_4)
	.align		4
.L_4:
        /*001c*/ 	.word	index@(_Z10sum_sharedPilS_)
        /*0020*/ 	.word	0x00000000
.L_5:


//--------------------- .nv.compat                --------------------------
	.section	.nv.compat,"",@"SHT_CUDA_COMPAT_INFO"
	.align	4
        /*0000*/ 	.byte	0x02, 0x09, 0x00, 0x00, 0x02, 0x02, 0x01, 0x00, 0x02, 0x05, 0x05, 0x00, 0x03, 0x07, 0x01, 0x01
        /*0010*/ 	.byte	0x02, 0x03, 0x00, 0x00, 0x02, 0x06, 0x01, 0x00, 0x04, 0x0b, 0x08, 0x00, 0x09, 0x00, 0x00, 0x00
        /*0020*/ 	.byte	0x00, 0x00, 0x00, 0x00


//--------------------- .nv.info._Z10sum_sharedPilS_ --------------------------
	.section	.nv.info._Z10sum_sharedPilS_,"",@"SHT_CUDA_INFO"
	.sectionflags	@""
	.align	4


	//----- nvinfo : EIATTR_CUDA_API_VERSION
	.align		4
        /*0000*/ 	.byte	0x04, 0x37
        /*0002*/ 	.short	(.L_7 - .L_6)
.L_6:
        /*0004*/ 	.word	0x00000082


	//----- nvinfo : EIATTR_KPARAM_INFO
	.align		4
.L_7:
        /*0008*/ 	.byte	0x04, 0x17
        /*000a*/ 	.short	(.L_9 - .L_8)
.L_8:
        /*000c*/ 	.word	0x00000000
        /*0010*/ 	.short	0x0002
        /*0012*/ 	.short	0x0010
        /*0014*/ 	.byte	0x00, 0xf5, 0x21, 0x00


	//----- nvinfo : EIATTR_KPARAM_INFO
	.align		4
.L_9:
        /*0018*/ 	.byte	0x04, 0x17
        /*001a*/ 	.short	(.L_11 - .L_10)
.L_10:
        /*001c*/ 	.word	0x00000000
        /*0020*/ 	.short	0x0001
        /*0022*/ 	.short	0x0008
        /*0024*/ 	.byte	0x00, 0xf0, 0x21, 0x00


	//----- nvinfo : EIATTR_KPARAM_INFO
	.align		4
.L_11:
        /*0028*/ 	.byte	0x04, 0x17
        /*002a*/ 	.short	(.L_13 - .L_12)
.L_12:
        /*002c*/ 	.word	0x00000000
        /*0030*/ 	.short	0x0000
        /*0032*/ 	.short	0x0000
        /*0034*/ 	.byte	0x00, 0xf5, 0x21, 0x00


	//----- nvinfo : EIATTR_SPARSE_MMA_MASK
	.align		4
.L_13:
        /*0038*/ 	.byte	0x03, 0x50
        /*003a*/ 	.short	0x0000


	//----- nvinfo : EIATTR_MAXREG_COUNT
	.align		4
        /*003c*/ 	.byte	0x03, 0x1b
        /*003e*/ 	.short	0x00ff


	//----- nvinfo : EIATTR_NUM_BARRIERS
	.align		4
        /*0040*/ 	.byte	0x02, 0x4c
        /*0042*/ 	.byte	0x01
	.zero		1


	//----- nvinfo : EIATTR_MERCURY_ISA_VERSION
	.align		4
        /*0044*/ 	.byte	0x03, 0x5f
        /*0046*/ 	.short	0x0101


	//----- nvinfo : EIATTR_VRC_CTA_INIT_COUNT
	.align		4
        /*0048*/ 	.byte	0x02, 0x4a
	.zero		1
	.zero		1


	//----- nvinfo : EIATTR_EXIT_INSTR_OFFSETS
	.align		4
        /*004c*/ 	.byte	0x04, 0x1c
        /*004e*/ 	.short	(.L_15 - .L_14)


	//   ....[0]....
.L_14:
        /*0050*/ 	.word	0x00000bc0


	//   ....[1]....
        /*0054*/ 	.word	0x00000c40


	//----- nvinfo : EIATTR_CBANK_PARAM_SIZE
	.align		4
.L_15:
        /*0058*/ 	.byte	0x03, 0x19
        /*005a*/ 	.short	0x0018


	//----- nvinfo : EIATTR_PARAM_CBANK
	.align		4
        /*005c*/ 	.byte	0x04, 0x0a
        /*005e*/ 	.short	(.L_17 - .L_16)
	.align		4
.L_16:
        /*0060*/ 	.word	index@(.nv.constant0._Z10sum_sharedPilS_)
        /*0064*/ 	.short	0x0380
        /*0066*/ 	.short	0x0018


	//----- nvinfo : EIATTR_SW_WAR
	.align		4
.L_17:
        /*0068*/ 	.byte	0x04, 0x36
        /*006a*/ 	.short	(.L_19 - .L_18)
.L_18:
        /*006c*/ 	.word	0x00000008
.L_19:


//--------------------- .nv.callgraph             --------------------------
	.section	.nv.callgraph,"",@"SHT_CUDA_CALLGRAPH"
	.align	4
	.sectionentsize	8
	.align		4
        /*0000*/ 	.word	0x00000000
	.align		4
        /*0004*/ 	.word	0xffffffff
	.align		4
        /*0008*/ 	.word	0x00000000
	.align		4
        /*000c*/ 	.word	0xfffffffe
	.align		4
        /*0010*/ 	.word	0x00000000
	.align		4
        /*0014*/ 	.word	0xfffffffd
	.align		4
        /*0018*/ 	.word	0x00000000
	.align		4
        /*001c*/ 	.word	0xfffffffc


//--------------------- .text._Z10sum_sharedPilS_ --------------------------
	.section	.text._Z10sum_sharedPilS_,"ax",@progbits
	.align	128
        .global         _Z10sum_sharedPilS_
        .type           _Z10sum_sharedPilS_,@function
        .size           _Z10sum_sharedPilS_,(.L_x_2 - _Z10sum_sharedPilS_)
        .other          _Z10sum_sharedPilS_,@"STO_CUDA_ENTRY STV_DEFAULT"
_Z10sum_sharedPilS_:
.text._Z10sum_sharedPilS_:
[----:B------:R-:W-:Y:S01]  /*0000*/  LDC R1, c[0x0][0x37c] ;  /* 0x0000df00ff017b82 */ /* 0x000fe20000000800 */
[----:B------:R-:W0:Y:S07]  /*0010*/  S2R R0, SR_CTAID.X ;  /* 0x0000000000007919 */ /* 0x000e2e0000002500 */
[----:B------:R-:W1:Y:S01]  /*0020*/  S2UR UR6, SR_CgaCtaId ;  /* 0x00000000000679c3 */ /* 0x000e620000008800 */
[----:B------:R-:W-:Y:S01]  /*0030*/  UMOV UR4, 0x400 ;  /* 0x0000040000047882 */ /* 0x000fe20000000000 */
[----:B------:R-:W2:Y:S01]  /*0040*/  LDCU.64 UR8, c[0x0][0x358] ;  /* 0x00006b00ff0877ac */ /* 0x000ea20008000a00 */
[----:B------:R-:W3:Y:S01]  /*0050*/  S2R R23, SR_TID.X ;  /* 0x0000000000177919 */ /* 0x000ee20000002100 */
[----:B------:R-:W4:Y:S04]  /*0060*/  LDCU.64 UR10, c[0x0][0x388] ;  /* 0x00007100ff0a77ac */ /* 0x000f280008000a00 */
[----:B------:R-:W5:Y:S01]  /*0070*/  LDC.64 R2, c[0x0][0x380] ;  /* 0x0000e000ff027b82 */ /* 0x000f620000000a00 */
[----:B------:R-:W-:Y:S01]  /*0080*/  UMOV UR5, URZ ;  /* 0x000000ff00057c82 */ /* 0x000fe20008000000 */
[----:B-1----:R-:W-:-:S03]  /*0090*/  ULEA UR6, UR6, UR4, 0x18 ;  /* 0x0000000406067291 */ /* 0x002fc6000f8ec0ff */
[----:B------:R-:W-:Y:S01]  /*00a0*/  UMOV UR4, URZ ;  /* 0x000000ff00047c82 */ /* 0x000fe20008000000 */
[----:B------:R-:W-:Y:S01]  /*00b0*/  UIADD3 UR7, UPT, UPT, UR6, 0x20, URZ ;  /* 0x0000002006077890 */ /* 0x000fe2000fffe0ff */
[----:B0-----:R-:W-:-:S04]  /*00c0*/  IMAD.WIDE.U32 R6, R0, 0x200, RZ ;  /* 0x0000020000067825 */ /* 0x001fc800078e00ff */
[----:B-----5:R-:W-:Y:S01]  /*00d0*/  IMAD.WIDE.U32 R2, R0, 0x800, R2 ;  /* 0x0000080000027825 */ /* 0x020fe200078e0002 */
[----:B--234-:R-:W-:-:S07]  /*00e0*/  LOP3.LUT R6, R6, 0x7, RZ, 0xfc, !PT ;  /* 0x0000000706067812 */ /* 0x01cfce00078efcff */
.L_x_0:
[C---:B0-----:R-:W-:Y:S02]  /*00f0*/  IADD3 R8, P1, PT, R6.reuse, -0x7, RZ ;  /* 0xfffffff906087810 */ /* 0x041fe40007f3e0ff */
[----:B------:R-:W-:Y:S02]  /*0100*/  CS2R R10, SRZ ;  /* 0x00000000000a7805 */ /* 0x000fe4000001ff00 */
[----:B------:R-:W-:Y:S01]  /*0110*/  IADD3 R5, P0, PT, R6, -0x6, RZ ;  /* 0xfffffffa06057810 */ /* 0x000fe20007f1e0ff */
[----:B------:R-:W-:Y:S01]  /*0120*/  IMAD.MOV.U32 R24, RZ, RZ, RZ ;  /* 0x000000ffff187224 */ /* 0x000fe200078e00ff */
[----:B------:R-:W-:Y:S02]  /*0130*/  ISETP.GE.U32.AND P4, PT, R8, UR10, PT ;  /* 0x0000000a08007c0c */ /* 0x000fe4000bf86070 */
[----:B------:R-:W-:Y:S02]  /*0140*/  IADD3.X R8, PT, PT, R7, -0x1, RZ, P1, !PT ;  /* 0xffffffff07087810 */ /* 0x000fe40000ffe4ff */
[----:B------:R-:W-:-:S02]  /*0150*/  IADD3 R4, P2, PT, R6, -0x5, RZ ;  /* 0xfffffffb06047810 */ /* 0x000fc40007f5e0ff */
[----:B------:R-:W-:Y:S02]  /*0160*/  ISETP.GE.U32.AND.EX P4, PT, R8, UR11, PT, P4 ;  /* 0x0000000b08007c0c */ /* 0x000fe4000bf86140 */
[----:B------:R-:W-:Y:S02]  /*0170*/  ISETP.GE.U32.AND P6, PT, R5, UR10, PT ;  /* 0x0000000a05007c0c */ /* 0x000fe4000bfc6070 */
[----:B------:R-:W-:Y:S02]  /*0180*/  IADD3.X R8, PT, PT, R7, -0x1, RZ, P0, !PT ;  /* 0xffffffff07087810 */ /* 0x000fe400007fe4ff */
[----:B------:R-:W-:Y:S02]  /*0190*/  ISETP.GE.U32.AND P1, PT, R4, UR10, PT ;  /* 0x0000000a04007c0c */ /* 0x000fe4000bf26070 */
[----:B------:R-:W-:Y:S02]  /*01a0*/  IADD3 R4, P5, PT, R6, -0x4, RZ ;  /* 0xfffffffc06047810 */ /* 0x000fe40007fbe0ff */
[----:B------:R-:W-:-:S02]  /*01b0*/  ISETP.GE.U32.AND.EX P6, PT, R8, UR11, PT, P6 ;  /* 0x0000000b08007c0c */ /* 0x000fc4000bfc6160 */
[----:B------:R-:W-:Y:S02]  /*01c0*/  IADD3.X R5, PT, PT, R7, -0x1, RZ, P2, !PT ;  /* 0xffffffff07057810 */ /* 0x000fe400017fe4ff */
[----:B------:R-:W-:Y:S02]  /*01d0*/  ISETP.GE.U32.AND P0, PT, R4, UR10, PT ;  /* 0x0000000a04007c0c */ /* 0x000fe4000bf06070 */
[----:B------:R-:W-:Y:S02]  /*01e0*/  IADD3 R4, P2, PT, R2, UR4, RZ ;  /* 0x0000000402047c10 */ /* 0x000fe4000ff5e0ff */
[----:B------:R-:W-:Y:S02]  /*01f0*/  ISETP.GE.U32.AND.EX P1, PT, R5, UR11, PT, P1 ;  /* 0x0000000b05007c0c */ /* 0x000fe4000bf26110 */
[----:B------:R-:W-:Y:S02]  /*0200*/  IADD3.X R12, PT, PT, R7, -0x1, RZ, P5, !PT ;  /* 0xffffffff070c7810 */ /* 0x000fe40002ffe4ff */
[----:B------:R-:W-:-:S02]  /*0210*/  IADD3.X R5, PT, PT, R3, UR5, RZ, P2, !PT ;  /* 0x0000000503057c10 */ /* 0x000fc400097fe4ff */
[----:B------:R-:W-:Y:S02]  /*0220*/  IADD3 R9, P3, PT, R6, -0x3, RZ ;  /* 0xfffffffd06097810 */ /* 0x000fe40007f7e0ff */
[----:B------:R-:W-:Y:S01]  /*0230*/  ISETP.GE.U32.AND.EX P0, PT, R12, UR11, PT, P0 ;  /* 0x0000000b0c007c0c */ /* 0x000fe2000bf06100 */
[----:B------:R-:W2:Y:S01]  /*0240*/  @!P6 LDG.E R10, desc[UR8][R4.64+0x4] ;  /* 0x00000408040ae981 */ /* 0x000ea2000c1e1900 */
[----:B------:R-:W-:Y:S02]  /*0250*/  ISETP.GE.U32.AND P5, PT, R9, UR10, PT ;  /* 0x0000000a09007c0c */ /* 0x000fe4000bfa6070 */
[C---:B------:R-:W-:Y:S01]  /*0260*/  IADD3 R8, P2, PT, R6.reuse, -0x2, RZ ;  /* 0xfffffffe06087810 */ /* 0x040fe20007f5e0ff */
[----:B------:R-:W3:Y:S01]  /*0270*/  @!P4 LDG.E R24, desc[UR8][R4.64] ;  /* 0x000000080418c981 */ /* 0x000ee2000c1e1900 */
[----:B------:R-:W-:Y:S01]  /*0280*/  IADD3 R9, P6, PT, R6, -0x1, RZ ;  /* 0xffffffff06097810 */ /* 0x000fe20007fde0ff */
[----:B------:R-:W-:Y:S01]  /*0290*/  IMAD.MOV.U32 R12, RZ, RZ, RZ ;  /* 0x000000ffff0c7224 */ /* 0x000fe200078e00ff */
[----:B------:R-:W-:Y:S01]  /*02a0*/  IADD3.X R13, PT, PT, R7, -0x1, RZ, P3, !PT ;  /* 0xffffffff070d7810 */ /* 0x000fe20001ffe4ff */
[----:B------:R-:W4:Y:S01]  /*02b0*/  @!P1 LDG.E R11, desc[UR8][R4.64+0x8] ;  /* 0x00000808040b9981 */ /* 0x000f22000c1e1900 */
[----:B------:R-:W-:-:S02]  /*02c0*/  ISETP.GE.U32.AND P4, PT, R8, UR10, PT ;  /* 0x0000000a08007c0c */ /* 0x000fc4000bf86070 */
[----:B------:R-:W-:Y:S01]  /*02d0*/  ISETP.GE.U32.AND P3, PT, R9, UR10, PT ;  /* 0x0000000a09007c0c */ /* 0x000fe2000bf66070 */
[----:B------:R-:W5:Y:S01]  /*02e0*/  @!P0 LDG.E R12, desc[UR8][R4.64+0xc] ;  /* 0x00000c08040c8981 */ /* 0x000f62000c1e1900 */
[----:B------:R-:W-:Y:S02]  /*02f0*/  IADD3 R8, P1, PT, R6, 0x1, RZ ;  /* 0x0000000106087810 */ /* 0x000fe40007f3e0ff */
[----:B------:R-:W-:Y:S02]  /*0300*/  IADD3.X R9, PT, PT, R7, -0x1, RZ, P2, !PT ;  /* 0xffffffff07097810 */ /* 0x000fe400017fe4ff */
[----:B------:R-:W-:Y:S02]  /*0310*/  ISETP.GE.U32.AND.EX P5, PT, R13, UR11, PT, P5 ;  /* 0x0000000b0d007c0c */ /* 0x000fe4000bfa6150 */
[----:B------:R-:W-:Y:S01]  /*0320*/  ISETP.GE.U32.AND.EX P4, PT, R9, UR11, PT, P4 ;  /* 0x0000000b09007c0c */ /* 0x000fe2000bf86140 */
[----:B------:R-:W-:Y:S01]  /*0330*/  IMAD.X R9, RZ, RZ, R7, P1 ;  /* 0x000000ffff097224 */ /* 0x000fe200008e0607 */
[----:B------:R-:W-:-:S02]  /*0340*/  IADD3.X R13, PT, PT, R7, -0x1, RZ, P6, !PT ;  /* 0xffffffff070d7810 */ /* 0x000fc400037fe4ff */
[----:B------:R-:W-:Y:S02]  /*0350*/  ISETP.GE.U32.AND P2, PT, R8, UR10, PT ;  /* 0x0000000a08007c0c */ /* 0x000fe4000bf46070 */
[C---:B------:R-:W-:Y:S02]  /*0360*/  ISETP.GE.U32.AND P0, PT, R6.reuse, UR10, PT ;  /* 0x0000000a06007c0c */ /* 0x040fe4000bf06070 */
[----:B------:R-:W-:Y:S02]  /*0370*/  ISETP.GE.U32.AND.EX P3, PT, R13, UR11, PT, P3 ;  /* 0x0000000b0d007c0c */ /* 0x000fe4000bf66130 */
[----:B------:R-:W-:Y:S02]  /*0380*/  ISETP.GE.U32.AND.EX P0, PT, R7, UR11, PT, P0 ;  /* 0x0000000b07007c0c */ /* 0x000fe4000bf06100 */
[----:B------:R-:W-:Y:S01]  /*0390*/  ISETP.GE.U32.AND.EX P2, PT, R9, UR11, PT, P2 ;  /* 0x0000000b09007c0c */ /* 0x000fe2000bf46120 */
[----:B------:R-:W-:Y:S01]  /*03a0*/  IMAD.MOV.U32 R13, RZ, RZ, RZ ;  /* 0x000000ffff0d7224 */ /* 0x000fe200078e00ff */
[----:B------:R-:W-:-:S02]  /*03b0*/  IADD3 R8, P6, PT, R6, 0x2, RZ ;  /* 0x0000000206087810 */ /* 0x000fc40007fde0ff */
[----:B------:R-:W-:Y:S02]  /*03c0*/  CS2R R14, SRZ ;  /* 0x00000000000e7805 */ /* 0x000fe4000001ff00 */
[----:B------:R-:W-:Y:S02]  /*03d0*/  ISETP.GE.U32.AND P1, PT, R8, UR10, PT ;  /* 0x0000000a08007c0c */ /* 0x000fe4000bf26070 */
[----:B------:R-:W-:Y:S01]  /*03e0*/  CS2R R8, SRZ ;  /* 0x0000000000087805 */ /* 0x000fe2000001ff00 */
[----:B------:R-:W5:Y:S01]  /*03f0*/  @!P5 LDG.E R13, desc[UR8][R4.64+0x10] ;  /* 0x00001008040dd981 */ /* 0x000f62000c1e1900 */
[----:B------:R-:W-:-:S03]  /*0400*/  IADD3 R17, P5, PT, R6, 0x3, RZ ;  /* 0x0000000306117810 */ /* 0x000fc60007fbe0ff */
[----:B------:R-:W5:Y:S01]  /*0410*/  @!P4 LDG.E R14, desc[UR8][R4.64+0x14] ;  /* 0x00001408040ec981 */ /* 0x000f62000c1e1900 */
[----:B------:R-:W-:Y:S01]  /*0420*/  IADD3 R16, P4, PT, R6, 0x4, RZ ;  /* 0x0000000406107810 */ /* 0x000fe20007f9e0ff */
[----:B------:R-:W-:Y:S02]  /*0430*/  IMAD.X R21, RZ, RZ, R7, P6 ;  /* 0x000000ffff157224 */ /* 0x000fe400030e0607 */
[----:B------:R-:W5:Y:S01]  /*0440*/  @!P3 LDG.E R9, desc[UR8][R4.64+0x18] ;  /* 0x000018080409b981 */ /* 0x000f62000c1e1900 */
[----:B------:R-:W-:-:S03]  /*0450*/  ISETP.GE.U32.AND P3, PT, R17, UR10, PT ;  /* 0x0000000a11007c0c */ /* 0x000fc6000bf66070 */
[----:B------:R-:W5:Y:S01]  /*0460*/  @!P0 LDG.E R8, desc[UR8][R4.64+0x1c] ;  /* 0x00001c0804088981 */ /* 0x000f62000c1e1900 */
[----:B------:R-:W-:-:S03]  /*0470*/  ISETP.GE.U32.AND P0, PT, R16, UR10, PT ;  /* 0x0000000a10007c0c */ /* 0x000fc6000bf06070 */
[----:B------:R-:W5:Y:S01]  /*0480*/  @!P2 LDG.E R15, desc[UR8][R4.64+0x20] ;  /* 0x00002008040fa981 */ /* 0x000f62000c1e1900 */
[C---:B------:R-:W-:Y:S02]  /*0490*/  IADD3 R17, P2, PT, R6.reuse, 0x5, RZ ;  /* 0x0000000506117810 */ /* 0x040fe40007f5e0ff */
[----:B------:R-:W-:Y:S01]  /*04a0*/  IADD3 R16, P6, PT, R6, 0x6, RZ ;  /* 0x0000000606107810 */ /* 0x000fe20007fde0ff */
[--C-:B------:R-:W-:Y:S02]  /*04b0*/  IMAD.X R19, RZ, RZ, R7.reuse, P4 ;  /* 0x000000ffff137224 */ /* 0x100fe400020e0607 */
[--C-:B------:R-:W-:Y:S01]  /*04c0*/  IMAD.X R20, RZ, RZ, R7.reuse, P5 ;  /* 0x000000ffff147224 */ /* 0x100fe200028e0607 */
[----:B------:R-:W-:Y:S01]  /*04d0*/  ISETP.GE.U32.AND P4, PT, R16, UR10, PT ;  /* 0x0000000a10007c0c */ /* 0x000fe2000bf86070 */
[--C-:B------:R-:W-:Y:S01]  /*04e0*/  IMAD.X R18, RZ, RZ, R7.reuse, P2 ;  /* 0x000000ffff127224 */ /* 0x100fe200010e0607 */
[----:B------:R-:W-:Y:S01]  /*04f0*/  ISETP.GE.U32.AND P5, PT, R17, UR10, PT ;  /* 0x0000000a11007c0c */ /* 0x000fe2000bfa6070 */
[----:B------:R-:W-:Y:S01]  /*0500*/  IMAD.X R17, RZ, RZ, R7, P6 ;  /* 0x000000ffff117224 */ /* 0x000fe200030e0607 */
[----:B------:R-:W-:-:S02]  /*0510*/  IADD3 R16, P2, PT, R6, 0x7, RZ ;  /* 0x0000000706107810 */ /* 0x000fc40007f5e0ff */
[----:B------:R-:W-:-:S03]  /*0520*/  IADD3 R22, P6, PT, R6, 0x8, RZ ;  /* 0x0000000806167810 */ /* 0x000fc60007fde0ff */
[--C-:B------:R-:W-:Y:S01]  /*0530*/  IMAD.X R25, RZ, RZ, R7.reuse, P2 ;  /* 0x000000ffff197224 */ /* 0x100fe200010e0607 */
[----:B------:R-:W-:Y:S01]  /*0540*/  ISETP.GE.U32.AND P2, PT, R16, UR10, PT ;  /* 0x0000000a10007c0c */ /* 0x000fe2000bf46070 */
[----:B------:R-:W-:Y:S01]  /*0550*/  IMAD.X R16, RZ, RZ, R7, P6 ;  /* 0x000000ffff107224 */ /* 0x000fe200030e0607 */
[----:B------:R-:W-:Y:S02]  /*0560*/  ISETP.GE.U32.AND P6, PT, R22, UR10, PT ;  /* 0x0000000a16007c0c */ /* 0x000fe4000bfc6070 */
[----:B------:R-:W-:Y:S02]  /*0570*/  ISETP.GE.U32.AND.EX P1, PT, R21, UR11, PT, P1 ;  /* 0x0000000b15007c0c */ /* 0x000fe4000bf26110 */
[----:B------:R-:W-:Y:S02]  /*0580*/  ISETP.GE.U32.AND.EX P3, PT, R20, UR11, PT, P3 ;  /* 0x0000000b14007c0c */ /* 0x000fe4000bf66130 */
[----:B------:R-:W-:Y:S02]  /*0590*/  ISETP.GE.U32.AND.EX P0, PT, R19, UR11, PT, P0 ;  /* 0x0000000b13007c0c */ /* 0x000fe4000bf06100 */
[----:B------:R-:W-:-:S02]  /*05a0*/  ISETP.GE.U32.AND.EX P5, PT, R18, UR11, PT, P5 ;  /* 0x0000000b12007c0c */ /* 0x000fc4000bfa6150 */
[----:B------:R-:W-:Y:S02]  /*05b0*/  ISETP.GE.U32.AND.EX P4, PT, R17, UR11, PT, P4 ;  /* 0x0000000b11007c0c */ /* 0x000fe4000bf86140 */
[----:B------:R-:W-:Y:S02]  /*05c0*/  ISETP.GE.U32.AND.EX P2, PT, R25, UR11, PT, P2 ;  /* 0x0000000b19007c0c */ /* 0x000fe4000bf46120 */
[----:B------:R-:W-:Y:S02]  /*05d0*/  ISETP.GE.U32.AND.EX P6, PT, R16, UR11, PT, P6 ;  /* 0x0000000b10007c0c */ /* 0x000fe4000bfc6160 */
[----:B------:R-:W-:Y:S02]  /*05e0*/  CS2R R16, SRZ ;  /* 0x0000000000107805 */ /* 0x000fe4000001ff00 */
[----:B------:R-:W-:Y:S02]  /*05f0*/  CS2R R18, SRZ ;  /* 0x0000000000127805 */ /* 0x000fe4000001ff00 */
[----:B------:R-:W-:Y:S01]  /*0600*/  CS2R R20, SRZ ;  /* 0x0000000000147805 */ /* 0x000fe2000001ff00 */
[----:B------:R-:W-:Y:S01]  /*0610*/  IMAD.MOV.U32 R22, RZ, RZ, RZ ;  /* 0x000000ffff167224 */ /* 0x000fe200078e00ff */
[----:B------:R-:W5:Y:S04]  /*0620*/  @!P1 LDG.E R16, desc[UR8][R4.64+0x24] ;  /* 0x0000240804109981 */ /* 0x000f68000c1e1900 */
[----:B------:R-:W5:Y:S04]  /*0630*/  @!P3 LDG.E R17, desc[UR8][R4.64+0x28] ;  /* 0x000028080411b981 */ /* 0x000f68000c1e1900 */
[----:B------:R-:W5:Y:S04]  /*0640*/  @!P0 LDG.E R18, desc[UR8][R4.64+0x2c] ;  /* 0x00002c0804128981 */ /* 0x000f68000c1e1900 */
[----:B------:R-:W5:Y:S04]  /*0650*/  @!P5 LDG.E R19, desc[UR8][R4.64+0x30] ;  /* 0x000030080413d981 */ /* 0x000f68000c1e1900 */
[----:B------:R-:W5:Y:S04]  /*0660*/  @!P4 LDG.E R20, desc[UR8][R4.64+0x34] ;  /* 0x000034080414c981 */ /* 0x000f68000c1e1900 */
[----:B------:R-:W5:Y:S04]  /*0670*/  @!P2 LDG.E R21, desc[UR8][R4.64+0x38] ;  /* 0x000038080415a981 */ /* 0x000f68000c1e1900 */
[----:B------:R-:W5:Y:S01]  /*0680*/  @!P6 LDG.E R22, desc[UR8][R4.64+0x3c] ;  /* 0x00003c080416e981 */ /* 0x000f62000c1e1900 */
[----:B------:R-:W-:-:S04]  /*0690*/  UIADD3 UR4, UP0, UPT, UR4, 0x40, URZ ;  /* 0x0000004004047890 */ /* 0x000fc8000ff1e0ff */
[----:B------:R-:W-:Y:S02]  /*06a0*/  UIADD3.X UR5, UPT, UPT, URZ, UR5, URZ, UP0, !UPT ;  /* 0x00000005ff057290 */ /* 0x000fe400087fe4ff */
[----:B------:R-:W-:-:S04]  /*06b0*/  UISETP.NE.U32.AND UP0, UPT, UR4, 0x800, UPT ;  /* 0x000008000400788c */ /* 0x000fc8000bf05070 */
[----:B------:R-:W-:Y:S01]  /*06c0*/  UISETP.NE.AND.EX UP0, UPT, UR5, URZ, UPT, UP0 ;  /* 0x000000ff0500728c */ /* 0x000fe2000bf05300 */
[----:B------:R-:W-:-:S05]  /*06d0*/  IADD3 R6, P0, PT, R6, 0x10, RZ ;  /* 0x0000001006067810 */ /* 0x000fca0007f1e0ff */
[----:B------:R-:W-:Y:S01]  /*06e0*/  IMAD.X R7, RZ, RZ, R7, P0 ;  /* 0x000000ffff077224 */ /* 0x000fe200000e0607 */
[----:B--2---:R0:W-:Y:S04]  /*06f0*/  STS [UR7+-0x1c], R10 ;  /* 0xffffe40aff007988 */ /* 0x0041e80008000807 */
[----:B---3--:R0:W-:Y:S04]  /*0700*/  STS [UR7+-0x20], R24 ;  /* 0xffffe018ff007988 */ /* 0x0081e80008000807 */
[----:B----4-:R0:W-:Y:S04]  /*0710*/  STS [UR7+-0x18], R11 ;  /* 0xffffe80bff007988 */ /* 0x0101e80008000807 */
[----:B-----5:R0:W-:Y:S04]  /*0720*/  STS [UR7+-0x14], R12 ;  /* 0xffffec0cff007988 */ /* 0x0201e80008000807 */
[----:B------:R0:W-:Y:S04]  /*0730*/  STS [UR7+-0x10], R13 ;  /* 0xfffff00dff007988 */ /* 0x0001e80008000807 */
[----:B------:R0:W-:Y:S04]  /*0740*/  STS [UR7+-0xc], R14 ;  /* 0xfffff40eff007988 */ /* 0x0001e80008000807 */
[----:B------:R0:W-:Y:S04]  /*0750*/  STS [UR7+-0x8], R9 ;  /* 0xfffff809ff007988 */ /* 0x0001e80008000807 */
[----:B------:R0:W-:Y:S04]  /*0760*/  STS [UR7+-0x4], R8 ;  /* 0xfffffc08ff007988 */ /* 0x0001e80008000807 */
[----:B------:R0:W-:Y:S04]  /*0770*/  STS [UR7], R15 ;  /* 0x0000000fff007988 */ /* 0x0001e80008000807 */
[----:B------:R0:W-:Y:S04]  /*0780*/  STS [UR7+0x4], R16 ;  /* 0x00000410ff007988 */ /* 0x0001e80008000807 */
[----:B------:R0:W-:Y:S04]  /*0790*/  STS [UR7+0x8], R17 ;  /* 0x00000811ff007988 */ /* 0x0001e80008000807 */
[----:B------:R0:W-:Y:S04]  /*07a0*/  STS [UR7+0xc], R18 ;  /* 0x00000c12ff007988 */ /* 0x0001e80008000807 */
[----:B------:R0:W-:Y:S04]  /*07b0*/  STS [UR7+0x10], R19 ;  /* 0x00001013ff007988 */ /* 0x0001e80008000807 */
[----:B------:R0:W-:Y:S04]  /*07c0*/  STS [UR7+0x14], R20 ;  /* 0x00001414ff007988 */ /* 0x0001e80008000807 */
[----:B------:R0:W-:Y:S04]  /*07d0*/  STS [UR7+0x18], R21 ;  /* 0x00001815ff007988 */ /* 0x0001e80008000807 */
[----:B------:R0:W-:Y:S01]  /*07e0*/  STS [UR7+0x1c], R22 ;  /* 0x00001c16ff007988 */ /* 0x0001e20008000807 */
[----:B------:R-:W-:Y:S01]  /*07f0*/  UIADD3 UR7, UPT, UPT, UR7, 0x40, URZ ;  /* 0x0000004007077890 */ /* 0x000fe2000fffe0ff */
[----:B------:R-:W-:Y:S11]  /*0800*/  BRA.U UP0, `(.L_x_0) ;  /* 0xfffffff900387547 */ /* 0x000ff6000b83ffff */
[----:B------:R-:W-:Y:S01]  /*0810*/  BAR.SYNC.DEFER_BLOCKING 0x0 ;  /* 0x0000000000007b1d */ /* 0x000fe20000010000 */
[C---:B------:R-:W-:Y:S02]  /*0820*/  ISETP.GT.U32.AND P0, PT, R23.reuse, 0xff, PT ;  /* 0x000000ff1700780c */ /* 0x040fe40003f04070 */
[C---:B------:R-:W-:Y:S02]  /*0830*/  LEA R2, R23.reuse, UR6, 0x2 ;  /* 0x0000000617027c11 */ /* 0x040fe4000f8e10ff */
[C---:B------:R-:W-:Y:S02]  /*0840*/  ISETP.GT.U32.AND P1, PT, R23.reuse, 0x7f, PT ;  /* 0x0000007f1700780c */ /* 0x040fe40003f24070 */
[----:B------:R-:W-:-:S13]  /*0850*/  ISETP.NE.AND P2, PT, R23, RZ, PT ;  /* 0x000000ff1700720c */ /* 0x000fda0003f45270 */
[----:B------:R-:W-:Y:S01]  /*0860*/  @!P2 MOV R6, 0x400 ;  /* 0x000004000006a802 */ /* 0x000fe20000000f00 */
[----:B------:R-:W-:Y:S04]  /*0870*/  @!P0 LDS R3, [R2+0x400] ;  /* 0x0004000002038984 */ /* 0x000fe80000000800 */
[----:B------:R-:W1:Y:S02]  /*0880*/  @!P0 LDS R4, [R2] ;  /* 0x0000000002048984 */ /* 0x000e640000000800 */
[----:B-1----:R-:W-:-:S05]  /*0890*/  @!P0 IMAD.IADD R3, R3, 0x1, R4 ;  /* 0x0000000103038824 */ /* 0x002fca00078e0204 */
[----:B------:R-:W-:Y:S01]  /*08a0*/  @!P0 STS [R2], R3 ;  /* 0x0000000302008388 */ /* 0x000fe20000000800 */
[----:B------:R-:W-:Y:S01]  /*08b0*/  BAR.SYNC.DEFER_BLOCKING 0x0 ;  /* 0x0000000000007b1d */ /* 0x000fe20000010000 */
[----:B------:R-:W-:-:S05]  /*08c0*/  ISETP.GT.U32.AND P0, PT, R23, 0x3f, PT ;  /* 0x0000003f1700780c */ /* 0x000fca0003f04070 */
        /* <DEDUP_REMOVED lines=27> */
[----:B------:R1:W-:Y:S01]  /*0a80*/  @!P1 STS [R2], R7 ;  /* 0x0000000702009388 */ /* 0x0003e20000000800 */
[----:B------:R-:W-:Y:S01]  /*0a90*/  BAR.SYNC.DEFER_BLOCKING 0x0 ;  /* 0x0000000000007b1d */ /* 0x000fe20000010000 */
[----:B------:R-:W-:-:S05]  /*0aa0*/  ISETP.GT.U32.AND P1, PT, R23, 0x1, PT ;  /* 0x000000011700780c */ /* 0x000fca0003f24070 */
[----:B-1----:R-:W1:Y:S01]  /*0ab0*/  @!P2 S2R R7, SR_CgaCtaId ;  /* 0x000000000007a919 */ /* 0x002e620000008800 */
[----:B------:R-:W-:Y:S04]  /*0ac0*/  @!P0 LDS R3, [R2+0x10] ;  /* 0x0000100002038984 */ /* 0x000fe80000000800 */
[----:B------:R-:W2:Y:S02]  /*0ad0*/  @!P0 LDS R4, [R2] ;  /* 0x0000000002048984 */ /* 0x000ea40000000800 */
[----:B--2---:R-:W-:-:S05]  /*0ae0*/  @!P0 IMAD.IADD R3, R3, 0x1, R4 ;  /* 0x0000000103038824 */ /* 0x004fca00078e0204 */
[----:B------:R-:W-:Y:S01]  /*0af0*/  @!P0 STS [R2], R3 ;  /* 0x0000000302008388 */ /* 0x000fe20000000800 */
[----:B------:R-:W-:Y:S06]  /*0b00*/  BAR.SYNC.DEFER_BLOCKING 0x0 ;  /* 0x0000000000007b1d */ /* 0x000fec0000010000 */
[----:B------:R-:W-:Y:S04]  /*0b10*/  @!P1 LDS R4, [R2+0x8] ;  /* 0x0000080002049984 */ /* 0x000fe80000000800 */
[----:B------:R-:W2:Y:S02]  /*0b20*/  @!P1 LDS R5, [R2] ;  /* 0x0000000002059984 */ /* 0x000ea40000000800 */
[----:B--2---:R-:W-:Y:S01]  /*0b30*/  @!P1 IMAD.IADD R5, R4, 0x1, R5 ;  /* 0x0000000104059824 */ /* 0x004fe200078e0205 */
[----:B-1----:R-:W-:-:S04]  /*0b40*/  @!P2 LEA R4, R7, R6, 0x18 ;  /* 0x000000060704a211 */ /* 0x002fc800078ec0ff */
[----:B------:R-:W-:Y:S01]  /*0b50*/  @!P1 STS [R2], R5 ;  /* 0x0000000502009388 */ /* 0x000fe20000000800 */
[----:B------:R-:W-:Y:S06]  /*0b60*/  BAR.SYNC.DEFER_BLOCKING 0x0 ;  /* 0x0000000000007b1d */ /* 0x000fec0000010000 */
[----:B------:R-:W-:Y:S04]  /*0b70*/  @!P2 LDS R4, [R4+0x4] ;  /* 0x000004000404a984 */ /* 0x000fe80000000800 */
[----:B------:R-:W1:Y:S02]  /*0b80*/  @!P2 LDS R3, [R2] ;  /* 0x000000000203a984 */ /* 0x000e640000000800 */
[----:B-1----:R-:W-:-:S05]  /*0b90*/  @!P2 IMAD.IADD R3, R4, 0x1, R3 ;  /* 0x000000010403a824 */ /* 0x002fca00078e0203 */
[----:B------:R1:W-:Y:S01]  /*0ba0*/  @!P2 STS [R2], R3 ;  /* 0x000000030200a388 */ /* 0x0003e20000000800 */
[----:B------:R-:W-:Y:S06]  /*0bb0*/  BAR.SYNC.DEFER_BLOCKING 0x0 ;  /* 0x0000000000007b1d */ /* 0x000fec0000010000 */
[----:B------:R-:W-:Y:S05]  /*0bc0*/  @P2 EXIT ;  /* 0x000000000000294d */ /* 0x000fea0003800000 */
[----:B------:R-:W2:Y:S01]  /*0bd0*/  S2UR UR5, SR_CgaCtaId ;  /* 0x00000000000579c3 */ /* 0x000ea20000008800 */
[----:B------:R-:W-:-:S07]  /*0be0*/  UMOV UR4, 0x400 ;  /* 0x0000040000047882 */ /* 0x000fce0000000000 */
[----:B-1----:R-:W1:Y:S01]  /*0bf0*/  LDC.64 R2, c[0x0][0x390] ;  /* 0x0000e400ff027b82 */ /* 0x002e620000000a00 */
[----:B--2---:R-:W-:Y:S01]  /*0c00*/  ULEA UR4, UR5, UR4, 0x18 ;  /* 0x0000000405047291 */ /* 0x004fe2000f8ec0ff */
[----:B-1----:R-:W-:-:S08]  /*0c10*/  IMAD.WIDE.U32 R2, R0, 0x4, R2 ;  /* 0x0000000400027825 */ /* 0x002fd000078e0002 */
[----:B------:R-:W1:Y:S04]  /*0c20*/  LDS R5, [UR4] ;  /* 0x00000004ff057984 */ /* 0x000e680008000800 */
[----:B-1----:R-:W-:Y:S01]  /*0c30*/  STG.E desc[UR8][R2.64], R5 ;  /* 0x0000000502007986 */ /* 0x002fe2000c101908 */
[----:B------:R-:W-:Y:S05]  /*0c40*/  EXIT ;  /* 0x000000000000794d */ /* 0x000fea0003800000 */
.L_x_1:
[----:B------:R-:W-:-:S00]  /*0c50*/  BRA `(.L_x_1) ;  /* 0xfffffffc00fc7947 */ /* 0x000fc0000383ffff */
[----:B------:R-:W-:-:S00]  /*0c60*/  NOP ;  /* 0x0000000000007918 */ /* 0x000fc00000000000 */
        /* <DEDUP_REMOVED lines=9> */
.L_x_2:


//--------------------- .nv.shared._Z10sum_sharedPilS_ --------------------------
	.section	.nv.shared._Z10sum_sharedPilS_,"aw",@nobits
	.sectionflags	@""
	.align	4
.nv.shared._Z10sum_sharedPilS_:
	.zero		3072


//--------------------- .nv.shared.reserved.0     --------------------------
	.section	.nv.shared.reserved.0,"aw",@nobits
	.weak		__nv_reservedSMEM_offset_0_alias
	.size		__nv_reservedSMEM_offset_0_alias, 0, 64
	.other		__nv_reservedSMEM_offset_0_alias,@"STO_CUDA_RESERVED_SHARED STV_DEFAULT"
__nv_reservedSMEM_offset_0_alias:
	.zero		0
	.zero		64


//--------------------- .nv.constant0._Z10sum_sharedPilS_ --------------------------
	.section	.nv.constant0._Z10sum_sharedPilS_,"a",@progbits
	.sectionflags	@""
	.align	4
.nv.constant0._Z10sum_sharedPilS_:
	.zero		920


//--------------------- SYMBOLS --------------------------

	.type		.nv.reservedSmem.offset0,@object
	.size		.nv.reservedSmem.offset0,0x4
	.type		.nv.reservedSmem.cap,@object
	.size		.nv.reservedSmem.cap,0x4
